//
// Generated by NVIDIA NVVM Compiler
//
// Compiler Build ID: CL-36424714
// Cuda compilation tools, release 13.0, V13.0.88
// Based on NVVM 20.0.0
//

.version 9.0
.target sm_100
.address_size 64

	// .globl	_Z6KernelPdS_ddm

.visible .entry _Z6KernelPdS_ddm(
	.param .u64 .ptr .align 1 _Z6KernelPdS_ddm_param_0,
	.param .u64 .ptr .align 1 _Z6KernelPdS_ddm_param_1,
	.param .f64 _Z6KernelPdS_ddm_param_2,
	.param .f64 _Z6KernelPdS_ddm_param_3,
	.param .u64 _Z6KernelPdS_ddm_param_4
)
{
	.reg .pred 	%p<21>;
	.reg .b32 	%r<12>;
	.reg .b64 	%rd<24>;
	.reg .b64 	%fd<65>;

	ld.param.u64 	%rd13, [_Z6KernelPdS_ddm_param_0];
	ld.param.u64 	%rd11, [_Z6KernelPdS_ddm_param_1];
	ld.param.f64 	%fd3, [_Z6KernelPdS_ddm_param_2];
	ld.param.f64 	%fd4, [_Z6KernelPdS_ddm_param_3];
	ld.param.u64 	%rd12, [_Z6KernelPdS_ddm_param_4];
	cvta.to.global.u64 	%rd1, %rd13;
	mov.u32 	%r3, %tid.x;
	mov.u32 	%r4, %ctaid.x;
	mov.u32 	%r5, %ntid.x;
	mad.lo.s32 	%r6, %r4, %r5, %r3;
	mov.u32 	%r7, %tid.y;
	mov.u32 	%r8, %ctaid.y;
	mov.u32 	%r9, %ntid.y;
	mad.lo.s32 	%r10, %r8, %r9, %r7;
	shl.b32 	%r11, %r10, 7;
	add.s32 	%r1, %r6, %r11;
	setp.eq.s64 	%p1, %rd12, 0;
	@%p1 bra 	$L__BB0_36;
	cvta.to.global.u64 	%rd14, %rd11;
	add.s32 	%r2, %r1, -1;
	mul.wide.u32 	%rd15, %r1, 8;
	add.s64 	%rd2, %rd14, %rd15;
	mul.wide.u32 	%rd16, %r2, 8;
	add.s64 	%rd3, %rd14, %rd16;
	mul.f64 	%fd1, %fd3, %fd3;
	add.s64 	%rd4, %rd1, %rd15;
	mul.f64 	%fd2, %fd3, 0d4014000000000000;
	and.b64  	%rd23, %rd12, 3;
	setp.lt.u64 	%p2, %rd12, 4;
	@%p2 bra 	$L__BB0_28;
	and.b64  	%rd22, %rd12, -4;
$L__BB0_3:
	setp.gt.u32 	%p3, %r2, 16381;
	@%p3 bra 	$L__BB0_5;
	ld.global.f64 	%fd5, [%rd2+8];
	ld.global.f64 	%fd6, [%rd2];
	add.f64 	%fd7, %fd6, %fd6;
	sub.f64 	%fd8, %fd5, %fd7;
	ld.global.f64 	%fd9, [%rd3];
	add.f64 	%fd10, %fd9, %fd8;
	mul.f64 	%fd11, %fd4, %fd10;
	div.rn.f64 	%fd12, %fd11, %fd1;
	add.f64 	%fd13, %fd6, %fd12;
	st.global.f64 	[%rd4], %fd13;
$L__BB0_5:
	bar.sync 	0;
	setp.eq.s32 	%p4, %r1, 16383;
	@%p4 bra 	$L__BB0_8;
	setp.ne.s32 	%p5, %r1, 0;
	@%p5 bra 	$L__BB0_9;
	mov.b64 	%rd17, 0;
	st.global.u64 	[%rd1], %rd17;
	bra.uni 	$L__BB0_9;
$L__BB0_8:
	ld.global.f64 	%fd14, [%rd1+131056];
	add.f64 	%fd15, %fd2, %fd14;
	st.global.f64 	[%rd1+131064], %fd15;
$L__BB0_9:
	setp.gt.u32 	%p6, %r2, 16381;
	ld.global.f64 	%fd16, [%rd4];
	st.global.f64 	[%rd2], %fd16;
	bar.sync 	0;
	@%p6 bra 	$L__BB0_11;
	ld.global.f64 	%fd17, [%rd2+8];
	ld.global.f64 	%fd18, [%rd2];
	add.f64 	%fd19, %fd18, %fd18;
	sub.f64 	%fd20, %fd17, %fd19;
	ld.global.f64 	%fd21, [%rd3];
	add.f64 	%fd22, %fd21, %fd20;
	mul.f64 	%fd23, %fd4, %fd22;
	div.rn.f64 	%fd24, %fd23, %fd1;
	add.f64 	%fd25, %fd18, %fd24;
	st.global.f64 	[%rd4], %fd25;
$L__BB0_11:
	bar.sync 	0;
	setp.eq.s32 	%p7, %r1, 0;
	@%p7 bra 	$L__BB0_14;
	setp.ne.s32 	%p8, %r1, 16383;
	@%p8 bra 	$L__BB0_15;
	ld.global.f64 	%fd26, [%rd1+131056];
	add.f64 	%fd27, %fd2, %fd26;
	st.global.f64 	[%rd1+131064], %fd27;
	bra.uni 	$L__BB0_15;
$L__BB0_14:
	mov.b64 	%rd18, 0;
	st.global.u64 	[%rd1], %rd18;
$L__BB0_15:
	setp.gt.u32 	%p9, %r2, 16381;
	ld.global.f64 	%fd28, [%rd4];
	st.global.f64 	[%rd2], %fd28;
	bar.sync 	0;
	@%p9 bra 	$L__BB0_17;
	ld.global.f64 	%fd29, [%rd2+8];
	ld.global.f64 	%fd30, [%rd2];
	add.f64 	%fd31, %fd30, %fd30;
	sub.f64 	%fd32, %fd29, %fd31;
	ld.global.f64 	%fd33, [%rd3];
	add.f64 	%fd34, %fd33, %fd32;
	mul.f64 	%fd35, %fd4, %fd34;
	div.rn.f64 	%fd36, %fd35, %fd1;
	add.f64 	%fd37, %fd30, %fd36;
	st.global.f64 	[%rd4], %fd37;
$L__BB0_17:
	bar.sync 	0;
	setp.eq.s32 	%p10, %r1, 0;
	@%p10 bra 	$L__BB0_20;
	setp.ne.s32 	%p11, %r1, 16383;
	@%p11 bra 	$L__BB0_21;
	ld.global.f64 	%fd38, [%rd1+131056];
	add.f64 	%fd39, %fd2, %fd38;
	st.global.f64 	[%rd1+131064], %fd39;
	bra.uni 	$L__BB0_21;
$L__BB0_20:
	mov.b64 	%rd19, 0;
	st.global.u64 	[%rd1], %rd19;
$L__BB0_21:
	setp.gt.u32 	%p12, %r2, 16381;
	ld.global.f64 	%fd40, [%rd4];
	st.global.f64 	[%rd2], %fd40;
	bar.sync 	0;
	@%p12 bra 	$L__BB0_23;
	ld.global.f64 	%fd41, [%rd2+8];
	ld.global.f64 	%fd42, [%rd2];
	add.f64 	%fd43, %fd42, %fd42;
	sub.f64 	%fd44, %fd41, %fd43;
	ld.global.f64 	%fd45, [%rd3];
	add.f64 	%fd46, %fd45, %fd44;
	mul.f64 	%fd47, %fd4, %fd46;
	div.rn.f64 	%fd48, %fd47, %fd1;
	add.f64 	%fd49, %fd42, %fd48;
	st.global.f64 	[%rd4], %fd49;
$L__BB0_23:
	bar.sync 	0;
	setp.eq.s32 	%p13, %r1, 0;
	@%p13 bra 	$L__BB0_26;
	setp.ne.s32 	%p14, %r1, 16383;
	@%p14 bra 	$L__BB0_27;
	ld.global.f64 	%fd50, [%rd1+131056];
	add.f64 	%fd51, %fd2, %fd50;
	st.global.f64 	[%rd1+131064], %fd51;
	bra.uni 	$L__BB0_27;
$L__BB0_26:
	mov.b64 	%rd20, 0;
	st.global.u64 	[%rd1], %rd20;
$L__BB0_27:
	ld.global.f64 	%fd52, [%rd4];
	st.global.f64 	[%rd2], %fd52;
	bar.sync 	0;
	add.s64 	%rd22, %rd22, -4;
	setp.ne.s64 	%p15, %rd22, 0;
	@%p15 bra 	$L__BB0_3;
$L__BB0_28:
	setp.eq.s64 	%p16, %rd23, 0;
	@%p16 bra 	$L__BB0_36;
$L__BB0_29:
	.pragma "nounroll";
	setp.gt.u32 	%p17, %r2, 16381;
	@%p17 bra 	$L__BB0_31;
	ld.global.f64 	%fd53, [%rd2+8];
	ld.global.f64 	%fd54, [%rd2];
	add.f64 	%fd55, %fd54, %fd54;
	sub.f64 	%fd56, %fd53, %fd55;
	ld.global.f64 	%fd57, [%rd3];
	add.f64 	%fd58, %fd57, %fd56;
	mul.f64 	%fd59, %fd4, %fd58;
	div.rn.f64 	%fd60, %fd59, %fd1;
	add.f64 	%fd61, %fd54, %fd60;
	st.global.f64 	[%rd4], %fd61;
$L__BB0_31:
	bar.sync 	0;
	setp.eq.s32 	%p18, %r1, 0;
	@%p18 bra 	$L__BB0_34;
	setp.ne.s32 	%p19, %r1, 16383;
	@%p19 bra 	$L__BB0_35;
	ld.global.f64 	%fd62, [%rd1+131056];
	add.f64 	%fd63, %fd2, %fd62;
	st.global.f64 	[%rd1+131064], %fd63;
	bra.uni 	$L__BB0_35;
$L__BB0_34:
	mov.b64 	%rd21, 0;
	st.global.u64 	[%rd1], %rd21;
$L__BB0_35:
	ld.global.f64 	%fd64, [%rd4];
	st.global.f64 	[%rd2], %fd64;
	bar.sync 	0;
	add.s64 	%rd23, %rd23, -1;
	setp.ne.s64 	%p20, %rd23, 0;
	@%p20 bra 	$L__BB0_29;
$L__BB0_36:
	ret;

}


// ===== COMPILED SASS (sm_100) =====

	.target	sm_100

	.elftype	@"ET_EXEC"


//--------------------- .note.nv.tkinfo           --------------------------
	.section	.note.nv.tkinfo,"",@"SHT_NOTE"
	.sectionflags	@"SHF_NOTE_NV_TKINFO"
	.tkinfo
        /*0018*/ 	.word	0x00000002
        /*0030*/ 	.string	""
        /*0030*/ 	.string	"ptxas"
        /*0030*/ 	.string	"Cuda compilation tools, release 13.0, V13.0.88"
        /*0030*/ 	.string	"Build cuda_13.0.r13.0/compiler.36424714_0"
        /*0030*/ 	.string	"-arch sm_100 -m 64 "



//--------------------- .note.nv.cuinfo           --------------------------
	.section	.note.nv.cuinfo,"",@"SHT_NOTE"
	.sectionflags	@"SHF_NOTE_NV_CUINFO"
        /*0018*/ 	.short	0x0002
        /*001a*/ 	.short	0x0064
        /*001c*/ 	.short	0x0082
	.zero		2


//--------------------- .nv.info                  --------------------------
	.section	.nv.info,"",@"SHT_CUDA_INFO"
	.align	4


	//----- nvinfo : EIATTR_REGCOUNT
	.align		4
        /*0000*/ 	.byte	0x04, 0x2f
        /*0002*/ 	.short	(.L_1 - .L_0)
	.align		4
.L_0:
        /*0004*/ 	.word	index@(_Z6KernelPdS_ddm)
        /*0008*/ 	.word	0x00000025


	//----- nvinfo : EIATTR_FRAME_SIZE
	.align		4
.L_1:
        /*000c*/ 	.byte	0x04, 0x11
        /*000e*/ 	.short	(.L_3 - .L_2)
	.align		4
.L_2:
        /*0010*/ 	.word	index@($__internal_0_$__cuda_sm20_div_rn_f64_full)
        /*0014*/ 	.word	0x00000000


	//----- nvinfo : EIATTR_FRAME_SIZE
	.align		4
.L_3:
        /*0018*/ 	.byte	0x04, 0x11
        /*001a*/ 	.short	(.L_5 - .L_4)
	.align		4
.L_4:
        /*001c*/ 	.word	index@(_Z6KernelPdS_ddm)
        /*0020*/ 	.word	0x00000000


	//----- nvinfo : EIATTR_MIN_STACK_SIZE
	.align		4
.L_5:
        /*0024*/ 	.byte	0x04, 0x12
        /*0026*/ 	.short	(.L_7 - .L_6)
	.align		4
.L_6:
        /*0028*/ 	.word	index@(_Z6KernelPdS_ddm)
        /*002c*/ 	.word	0x00000000
.L_7:


//--------------------- .nv.compat                --------------------------
	.section	.nv.compat,"",@"SHT_CUDA_COMPAT_INFO"
	.align	4
        /*0000*/ 	.byte	0x02, 0x09, 0x00, 0x00, 0x02, 0x02, 0x01, 0x00, 0x02, 0x05, 0x05, 0x00, 0x03, 0x07, 0x01, 0x01
        /*0010*/ 	.byte	0x02, 0x03, 0x00, 0x00, 0x02, 0x06, 0x01, 0x00, 0x04, 0x0b, 0x08, 0x00, 0x01, 0x00, 0x00, 0x00
        /*0020*/ 	.byte	0x00, 0x00, 0x00, 0x00


//--------------------- .nv.info._Z6KernelPdS_ddm --------------------------
	.section	.nv.info._Z6KernelPdS_ddm,"",@"SHT_CUDA_INFO"
	.sectionflags	@""
	.align	4


	//----- nvinfo : EIATTR_CUDA_API_VERSION
	.align		4
        /*0000*/ 	.byte	0x04, 0x37
        /*0002*/ 	.short	(.L_9 - .L_8)
.L_8:
        /*0004*/ 	.word	0x00000082


	//----- nvinfo : EIATTR_KPARAM_INFO
	.align		4
.L_9:
        /*0008*/ 	.byte	0x04, 0x17
        /*000a*/ 	.short	(.L_11 - .L_10)
.L_10:
        /*000c*/ 	.word	0x00000000
        /*0010*/ 	.short	0x0004
        /*0012*/ 	.short	0x0020
        /*0014*/ 	.byte	0x00, 0xf0, 0x21, 0x00


	//----- nvinfo : EIATTR_KPARAM_INFO
	.align		4
.L_11:
        /*0018*/ 	.byte	0x04, 0x17
        /*001a*/ 	.short	(.L_13 - .L_12)
.L_12:
        /*001c*/ 	.word	0x00000000
        /*0020*/ 	.short	0x0003
        /*0022*/ 	.short	0x0018
        /*0024*/ 	.byte	0x00, 0xf0, 0x21, 0x00


	//----- nvinfo : EIATTR_KPARAM_INFO
	.align		4
.L_13:
        /*0028*/ 	.byte	0x04, 0x17
        /*002a*/ 	.short	(.L_15 - .L_14)
.L_14:
        /*002c*/ 	.word	0x00000000
        /*0030*/ 	.short	0x0002
        /*0032*/ 	.short	0x0010
        /*0034*/ 	.byte	0x00, 0xf0, 0x21, 0x00


	//----- nvinfo : EIATTR_KPARAM_INFO
	.align		4
.L_15:
        /*0038*/ 	.byte	0x04, 0x17
        /*003a*/ 	.short	(.L_17 - .L_16)
.L_16:
        /*003c*/ 	.word	0x00000000
        /*0040*/ 	.short	0x0001
        /*0042*/ 	.short	0x0008
        /*0044*/ 	.byte	0x00, 0xf5, 0x21, 0x00


	//----- nvinfo : EIATTR_KPARAM_INFO
	.align		4
.L_17:
        /*0048*/ 	.byte	0x04, 0x17
        /*004a*/ 	.short	(.L_19 - .L_18)
.L_18:
        /*004c*/ 	.word	0x00000000
        /*0050*/ 	.short	0x0000
        /*0052*/ 	.short	0x0000
        /*0054*/ 	.byte	0x00, 0xf5, 0x21, 0x00


	//----- nvinfo : EIATTR_SPARSE_MMA_MASK
	.align		4
.L_19:
        /*0058*/ 	.byte	0x03, 0x50
        /*005a*/ 	.short	0x0000


	//----- nvinfo : EIATTR_MAXREG_COUNT
	.align		4
        /*005c*/ 	.byte	0x03, 0x1b
        /*005e*/ 	.short	0x00ff


	//----- nvinfo : EIATTR_NUM_BARRIERS
	.align		4
        /*0060*/ 	.byte	0x02, 0x4c
        /*0062*/ 	.byte	0x01
	.zero		1


	//----- nvinfo : EIATTR_MERCURY_ISA_VERSION
	.align		4
        /*0064*/ 	.byte	0x03, 0x5f
        /*0066*/ 	.short	0x0101


	//----- nvinfo : EIATTR_VRC_CTA_INIT_COUNT
	.align		4
        /*0068*/ 	.byte	0x02, 0x4a
	.zero		1
	.zero		1


	//----- nvinfo : EIATTR_EXIT_INSTR_OFFSETS
	.align		4
        /*006c*/ 	.byte	0x04, 0x1c
        /*006e*/ 	.short	(.L_21 - .L_20)


	//   ....[0]....
.L_20:
        /*0070*/ 	.word	0x000000a0


	//   ....[1]....
        /*0074*/ 	.word	0x00000f90


	//   ....[2]....
        /*0078*/ 	.word	0x00001330


	//----- nvinfo : EIATTR_CRS_STACK_SIZE
	.align		4
.L_21:
        /*007c*/ 	.byte	0x04, 0x1e
        /*007e*/ 	.short	(.L_23 - .L_22)
.L_22:
        /*0080*/ 	.word	0x00000000


	//----- nvinfo : EIATTR_CBANK_PARAM_SIZE
	.align		4
.L_23:
        /*0084*/ 	.byte	0x03, 0x19
        /*0086*/ 	.short	0x0028


	//----- nvinfo : EIATTR_PARAM_CBANK
	.align		4
        /*0088*/ 	.byte	0x04, 0x0a
        /*008a*/ 	.short	(.L_25 - .L_24)
	.align		4
.L_24:
        /*008c*/ 	.word	index@(.nv.constant0._Z6KernelPdS_ddm)
        /*0090*/ 	.short	0x0380
        /*0092*/ 	.short	0x0028


	//----- nvinfo : EIATTR_SW_WAR
	.align		4
.L_25:
        /*0094*/ 	.byte	0x04, 0x36
        /*0096*/ 	.short	(.L_27 - .L_26)
.L_26:
        /*0098*/ 	.word	0x00000008
.L_27:


//--------------------- .nv.callgraph             --------------------------
	.section	.nv.callgraph,"",@"SHT_CUDA_CALLGRAPH"
	.align	4
	.sectionentsize	8
	.align		4
        /*0000*/ 	.word	0x00000000
	.align		4
        /*0004*/ 	.word	0xffffffff
	.align		4
        /*0008*/ 	.word	0x00000000
	.align		4
        /*000c*/ 	.word	0xfffffffe
	.align		4
        /*0010*/ 	.word	0x00000000
	.align		4
        /*0014*/ 	.word	0xfffffffd
	.align		4
        /*0018*/ 	.word	0x00000000
	.align		4
        /*001c*/ 	.word	0xfffffffc


//--------------------- .text._Z6KernelPdS_ddm    --------------------------
	.section	.text._Z6KernelPdS_ddm,"ax",@progbits
	.align	128
        .global         _Z6KernelPdS_ddm
        .type           _Z6KernelPdS_ddm,@function
        .size           _Z6KernelPdS_ddm,(.L_x_44 - _Z6KernelPdS_ddm)
        .other          _Z6KernelPdS_ddm,@"STO_CUDA_ENTRY STV_DEFAULT"
_Z6KernelPdS_ddm:
.text._Z6KernelPdS_ddm:
[----:B------:R-:W-:Y:S01]  /*0000*/  LDC R1, c[0x0][0x37c] ;  /* 0x0000df00ff017b82 */ /* 0x000fe20000000800 */
[----:B------:R-:W0:Y:S07]  /*0010*/  LDCU.64 UR6, c[0x0][0x3a0] ;  /* 0x00007400ff0677ac */ /* 0x000e2e0008000a00 */
[----:B------:R-:W1:Y:S01]  /*0020*/  LDC R3, c[0x0][0x360] ;  /* 0x0000d800ff037b82 */ /* 0x000e620000000800 */
[----:B------:R-:W2:Y:S01]  /*0030*/  S2R R2, SR_TID.X ;  /* 0x0000000000027919 */ /* 0x000ea20000002100 */
[----:B------:R-:W3:Y:S06]  /*0040*/  S2R R0, SR_TID.Y ;  /* 0x0000000000007919 */ /* 0x000eec0000002200 */
[----:B------:R-:W4:Y:S08]  /*0050*/  LDC R5, c[0x0][0x364] ;  /* 0x0000d900ff057b82 */ /* 0x000f300000000800 */
[----:B------:R-:W1:Y:S01]  /*0060*/  S2UR UR4, SR_CTAID.X ;  /* 0x00000000000479c3 */ /* 0x000e620000002500 */
[----:B0-----:R-:W-:-:S04]  /*0070*/  ISETP.NE.U32.AND P0, PT, RZ, UR6, PT ;  /* 0x00000006ff007c0c */ /* 0x001fc8000bf05070 */
[----:B------:R-:W-:-:S03]  /*0080*/  ISETP.NE.AND.EX P0, PT, RZ, UR7, PT, P0 ;  /* 0x00000007ff007c0c */ /* 0x000fc6000bf05300 */
[----:B------:R-:W0:Y:S10]  /*0090*/  S2UR UR5, SR_CTAID.Y ;  /* 0x00000000000579c3 */ /* 0x000e340000002600 */
[----:B0123--:R-:W-:Y:S05]  /*00a0*/  @!P0 EXIT ;  /* 0x000000000000894d */ /* 0x00ffea0003800000 */
[----:B------:R-:W0:Y:S01]  /*00b0*/  LDC.64 R24, c[0x0][0x390] ;  /* 0x0000e400ff187b82 */ /* 0x000e220000000a00 */
[----:B------:R-:W-:Y:S01]  /*00c0*/  UISETP.GE.U32.AND UP0, UPT, UR6, 0x4, UPT ;  /* 0x000000040600788c */ /* 0x000fe2000bf06070 */
[----:B------:R-:W-:Y:S01]  /*00d0*/  IMAD R2, R3, UR4, R2 ;  /* 0x0000000403027c24 */ /* 0x000fe2000f8e0202 */
[----:B------:R-:W1:Y:S01]  /*00e0*/  LDCU.64 UR8, c[0x0][0x358] ;  /* 0x00006b00ff0877ac */ /* 0x000e620008000a00 */
[----:B----4-:R-:W-:Y:S01]  /*00f0*/  IMAD R3, R5, UR5, R0 ;  /* 0x0000000505037c24 */ /* 0x010fe2000f8e0200 */
[----:B------:R-:W-:-:S03]  /*0100*/  UISETP.GE.U32.AND.EX UP0, UPT, UR7, URZ, UPT, UP0 ;  /* 0x000000ff0700728c */ /* 0x000fc6000bf06100 */
[----:B------:R-:W2:Y:S01]  /*0110*/  LDC.64 R20, c[0x0][0x388] ;  /* 0x0000e200ff147b82 */ /* 0x000ea20000000a00 */
[----:B------:R-:W-:Y:S01]  /*0120*/  IMAD R2, R3, 0x80, R2 ;  /* 0x0000008003027824 */ /* 0x000fe200078e0202 */
[----:B------:R-:W-:Y:S01]  /*0130*/  ULOP3.LUT UR10, UR6, 0x3, URZ, 0xc0, !UPT ;  /* 0x00000003060a7892 */ /* 0x000fe2000f8ec0ff */
[----:B------:R-:W-:Y:S02]  /*0140*/  UMOV UR4, URZ ;  /* 0x000000ff00047c82 */ /* 0x000fe40008000000 */
[----:B------:R-:W-:-:S03]  /*0150*/  VIADD R0, R2, 0xffffffff ;  /* 0xffffffff02007836 */ /* 0x000fc60000000000 */
[----:B------:R-:W3:Y:S01]  /*0160*/  LDC.64 R18, c[0x0][0x380] ;  /* 0x0000e000ff127b82 */ /* 0x000ee20000000a00 */
[----:B0-----:R-:W-:Y:S01]  /*0170*/  DMUL R24, R24, R24 ;  /* 0x0000001818187228 */ /* 0x001fe20000000000 */
[----:B--2---:R-:W-:-:S04]  /*0180*/  IMAD.WIDE.U32 R22, R2, 0x8, R20 ;  /* 0x0000000802167825 */ /* 0x004fc800078e0014 */
[----:B------:R-:W-:-:S04]  /*0190*/  IMAD.WIDE.U32 R20, R0, 0x8, R20 ;  /* 0x0000000800147825 */ /* 0x000fc800078e0014 */
[----:B---3--:R-:W-:Y:S01]  /*01a0*/  IMAD.WIDE.U32 R18, R2, 0x8, R18 ;  /* 0x0000000802127825 */ /* 0x008fe200078e0012 */
[----:B-1----:R-:W-:Y:S06]  /*01b0*/  BRA.U !UP0, `(.L_x_0) ;  /* 0x0000000d08647547 */ /* 0x002fec000b800000 */
[----:B------:R-:W0:Y:S01]  /*01c0*/  LDC.64 R14, c[0x0][0x390] ;  /* 0x0000e400ff0e7b82 */ /* 0x000e220000000a00 */
[----:B------:R-:W1:Y:S01]  /*01d0*/  LDCU UR7, c[0x0][0x3a4] ;  /* 0x00007480ff0777ac */ /* 0x000e620008000800 */
[----:B------:R-:W2:Y:S01]  /*01e0*/  LDCU.64 UR12, c[0x0][0x398] ;  /* 0x00007300ff0c77ac */ /* 0x000ea20008000a00 */
[----:B------:R-:W-:-:S12]  /*01f0*/  ULOP3.LUT UR5, UR6, 0xfffffffc, URZ, 0xc0, !UPT ;  /* 0xfffffffc06057892 */ /* 0x000fd8000f8ec0ff */
.L_x_29:
[----:B------:R-:W-:Y:S01]  /*0200*/  ISETP.GT.U32.AND P0, PT, R0, 0x3ffd, PT ;  /* 0x00003ffd0000780c */ /* 0x000fe20003f04070 */
[----:B------:R-:W-:Y:S01]  /*0210*/  UIADD3 UR5, UP0, UPT, UR5, -0x4, URZ ;  /* 0xfffffffc05057890 */ /* 0x000fe2000ff1e0ff */
[----:B------:R-:W-:Y:S03]  /*0220*/  BSSY.RECONVERGENT B0, `(.L_x_1) ;  /* 0x0000024000007945 */ /* 0x000fe60003800200 */
[----:B-1----:R-:W-:Y:S02]  /*0230*/  UIADD3.X UR7, UPT, UPT, UR7, -0x1, URZ, UP0, !UPT ;  /* 0xffffffff07077890 */ /* 0x002fe400087fe4ff */
[----:B------:R-:W-:-:S04]  /*0240*/  UISETP.NE.U32.AND UP0, UPT, UR5, URZ, UPT ;  /* 0x000000ff0500728c */ /* 0x000fc8000bf05070 */
[----:B------:R-:W-:Y:S02]  /*0250*/  UISETP.NE.AND.EX UP0, UPT, UR7, URZ, UPT, UP0 ;  /* 0x000000ff0700728c */ /* 0x000fe4000bf05300 */
[----:B---3--:R-:W-:Y:S09]  /*0260*/  @P0 BRA `(.L_x_2) ;  /* 0x00000000007c0947 */ /* 0x008ff20003800000 */
[----:B------:R-:W3:Y:S04]  /*0270*/  LDG.E.64 R16, desc[UR8][R22.64] ;  /* 0x0000000816107981 */ /* 0x000ee8000c1e1b00 */
[----:B------:R-:W4:Y:S04]  /*0280*/  LDG.E.64 R4, desc[UR8][R22.64+0x8] ;  /* 0x0000080816047981 */ /* 0x000f28000c1e1b00 */
[----:B------:R-:W5:Y:S01]  /*0290*/  LDG.E.64 R8, desc[UR8][R20.64] ;  /* 0x0000000814087981 */ /* 0x000f62000c1e1b00 */
[----:B------:R-:W1:Y:S01]  /*02a0*/  MUFU.RCP64H R11, R25 ;  /* 0x00000019000b7308 */ /* 0x000e620000001800 */
[----:B------:R-:W-:Y:S01]  /*02b0*/  IMAD.MOV.U32 R10, RZ, RZ, 0x1 ;  /* 0x00000001ff0a7424 */ /* 0x000fe200078e00ff */
[----:B------:R-:W-:Y:S05]  /*02c0*/  BSSY.RECONVERGENT B1, `(.L_x_3) ;  /* 0x0000017000017945 */ /* 0x000fea0003800200 */
[----:B-1----:R-:W-:-:S08]  /*02d0*/  DFMA R12, -R24, R10, 1 ;  /* 0x3ff00000180c742b */ /* 0x002fd0000000010a */
[----:B------:R-:W-:-:S08]  /*02e0*/  DFMA R12, R12, R12, R12 ;  /* 0x0000000c0c0c722b */ /* 0x000fd0000000000c */
[----:B------:R-:W-:Y:S02]  /*02f0*/  DFMA R12, R10, R12, R10 ;  /* 0x0000000c0a0c722b */ /* 0x000fe4000000000a */
[----:B---3--:R-:W-:-:S08]  /*0300*/  DADD R6, R16, R16 ;  /* 0x0000000010067229 */ /* 0x008fd00000000010 */
[----:B----4-:R-:W-:Y:S02]  /*0310*/  DADD R4, R4, -R6 ;  /* 0x0000000004047229 */ /* 0x010fe40000000806 */
[----:B------:R-:W-:-:S06]  /*0320*/  DFMA R6, -R24, R12, 1 ;  /* 0x3ff000001806742b */ /* 0x000fcc000000010c */
[----:B-----5:R-:W-:Y:S02]  /*0330*/  DADD R4, R4, R8 ;  /* 0x0000000004047229 */ /* 0x020fe40000000008 */
[----:B------:R-:W-:-:S06]  /*0340*/  DFMA R6, R12, R6, R12 ;  /* 0x000000060c06722b */ /* 0x000fcc000000000c */
[----:B--2---:R-:W-:-:S08]  /*0350*/  DMUL R8, R4, UR12 ;  /* 0x0000000c04087c28 */ /* 0x004fd00008000000 */
[----:B------:R-:W-:Y:S02]  /*0360*/  DMUL R4, R8, R6 ;  /* 0x0000000608047228 */ /* 0x000fe40000000000 */
[----:B------:R-:W-:-:S06]  /*0370*/  FSETP.GEU.AND P1, PT, |R9|, 6.5827683646048100446e-37, PT ;  /* 0x036000000900780b */ /* 0x000fcc0003f2e200 */
[----:B------:R-:W-:-:S08]  /*0380*/  DFMA R10, -R24, R4, R8 ;  /* 0x00000004180a722b */ /* 0x000fd00000000108 */
[----:B------:R-:W-:-:S10]  /*0390*/  DFMA R4, R6, R10, R4 ;  /* 0x0000000a0604722b */ /* 0x000fd40000000004 */
[----:B------:R-:W-:-:S05]  /*03a0*/  FFMA R3, RZ, R25, R5 ;  /* 0x00000019ff037223 */ /* 0x000fca0000000005 */
[----:B------:R-:W-:-:S13]  /*03b0*/  FSETP.GT.AND P0, PT, |R3|, 1.469367938527859385e-39, PT ;  /* 0x001000000300780b */ /* 0x000fda0003f04200 */
[----:B------:R-:W-:Y:S05]  /*03c0*/  @P0 BRA P1, `(.L_x_4) ;  /* 0x0000000000180947 */ /* 0x000fea0000800000 */
[----:B------:R-:W-:Y:S01]  /*03d0*/  IMAD.MOV.U32 R10, RZ, RZ, R24 ;  /* 0x000000ffff0a7224 */ /* 0x000fe200078e0018 */
[----:B------:R-:W-:Y:S01]  /*03e0*/  MOV R4, 0x410 ;  /* 0x0000041000047802 */ /* 0x000fe20000000f00 */
[----:B------:R-:W-:-:S07]  /*03f0*/  IMAD.MOV.U32 R11, RZ, RZ, R25 ;  /* 0x000000ffff0b7224 */ /* 0x000fce00078e0019 */
[----:B0-----:R-:W-:Y:S05]  /*0400*/  CALL.REL.NOINC `($__internal_0_$__cuda_sm20_div_rn_f64_full) ;  /* 0x0000000c00cc7944 */ /* 0x001fea0003c00000 */
[----:B------:R-:W-:Y:S02]  /*0410*/  IMAD.MOV.U32 R4, RZ, RZ, R26 ;  /* 0x000000ffff047224 */ /* 0x000fe400078e001a */
[----:B------:R-:W-:-:S07]  /*0420*/  IMAD.MOV.U32 R5, RZ, RZ, R27 ;  /* 0x000000ffff057224 */ /* 0x000fce00078e001b */
.L_x_4:
[----:B------:R-:W-:Y:S05]  /*0430*/  BSYNC.RECONVERGENT B1 ;  /* 0x0000000000017941 */ /* 0x000fea0003800200 */
.L_x_3:
[----:B------:R-:W-:-:S07]  /*0440*/  DADD R4, R16, R4 ;  /* 0x0000000010047229 */ /* 0x000fce0000000004 */
[----:B------:R1:W-:Y:S04]  /*0450*/  STG.E.64 desc[UR8][R18.64], R4 ;  /* 0x0000000412007986 */ /* 0x0003e8000c101b08 */
.L_x_2:
[----:B--2---:R-:W-:Y:S05]  /*0460*/  BSYNC.RECONVERGENT B0 ;  /* 0x0000000000007941 */ /* 0x004fea0003800200 */
.L_x_1:
[----:B------:R-:W-:Y:S01]  /*0470*/  BAR.SYNC.DEFER_BLOCKING 0x0 ;  /* 0x0000000000007b1d */ /* 0x000fe20000010000 */
[----:B------:R-:W-:-:S05]  /*0480*/  ISETP.NE.AND P0, PT, R2, 0x3fff, PT ;  /* 0x00003fff0200780c */ /* 0x000fca0003f05270 */
[----:B------:R-:W-:Y:S08]  /*0490*/  BSSY.RECONVERGENT B0, `(.L_x_5) ;  /* 0x000000b000007945 */ /* 0x000ff00003800200 */
[----:B------:R-:W-:Y:S05]  /*04a0*/  @!P0 BRA `(.L_x_6) ;  /* 0x0000000000148947 */ /* 0x000fea0003800000 */
[----:B------:R-:W-:-:S13]  /*04b0*/  ISETP.NE.AND P0, PT, R2, RZ, PT ;  /* 0x000000ff0200720c */ /* 0x000fda0003f05270 */
[----:B------:R-:W-:Y:S05]  /*04c0*/  @P0 BRA `(.L_x_7) ;  /* 0x00000000001c0947 */ /* 0x000fea0003800000 */
[----:B-1----:R-:W1:Y:S02]  /*04d0*/  LDC.64 R4, c[0x0][0x380] ;  /* 0x0000e000ff047b82 */ /* 0x002e640000000a00 */
[----:B-1----:R2:W-:Y:S01]  /*04e0*/  STG.E.64 desc[UR8][R4.64], RZ ;  /* 0x000000ff04007986 */ /* 0x0025e2000c101b08 */
[----:B------:R-:W-:Y:S05]  /*04f0*/  BRA `(.L_x_7) ;  /* 0x0000000000107947 */ /* 0x000fea0003800000 */
.L_x_6:
[----:B------:R-:W1:Y:S02]  /*0500*/  LDC.64 R6, c[0x0][0x380] ;  /* 0x0000e000ff067b82 */ /* 0x000e640000000a00 */
[----:B-1----:R-:W0:Y:S02]  /*0510*/  LDG.E.64 R4, desc[UR8][R6.64+0x1fff0] ;  /* 0x01fff00806047981 */ /* 0x002e24000c1e1b00 */
[----:B0-----:R-:W-:-:S07]  /*0520*/  DFMA R4, R14, 5, R4 ;  /* 0x401400000e04782b */ /* 0x001fce0000000004 */
[----:B------:R0:W-:Y:S04]  /*0530*/  STG.E.64 desc[UR8][R6.64+0x1fff8], R4 ;  /* 0x01fff80406007986 */ /* 0x0001e8000c101b08 */
.L_x_7:
[----:B------:R-:W-:Y:S05]  /*0540*/  BSYNC.RECONVERGENT B0 ;  /* 0x0000000000007941 */ /* 0x000fea0003800200 */
.L_x_5:
[----:B012---:R-:W2:Y:S01]  /*0550*/  LDG.E.64 R4, desc[UR8][R18.64] ;  /* 0x0000000812047981 */ /* 0x007ea2000c1e1b00 */
[----:B------:R-:W-:Y:S01]  /*0560*/  ISETP.GT.U32.AND P0, PT, R0, 0x3ffd, PT ;  /* 0x00003ffd0000780c */ /* 0x000fe20003f04070 */
[----:B------:R-:W-:Y:S02]  /*0570*/  BSSY.RECONVERGENT B0, `(.L_x_8) ;  /* 0x0000023000007945 */ /* 0x000fe40003800200 */
[----:B--2---:R0:W-:Y:S01]  /*0580*/  STG.E.64 desc[UR8][R22.64], R4 ;  /* 0x0000000416007986 */ /* 0x0041e2000c101b08 */
[----:B------:R-:W-:Y:S09]  /*0590*/  BAR.SYNC.DEFER_BLOCKING 0x0 ;  /* 0x0000000000007b1d */ /* 0x000ff20000010000 */
[----:B------:R-:W-:Y:S05]  /*05a0*/  @P0 BRA `(.L_x_9) ;  /* 0x00000000007c0947 */ /* 0x000fea0003800000 */
[----:B------:R-:W2:Y:S04]  /*05b0*/  LDG.E.64 R16, desc[UR8][R22.64] ;  /* 0x0000000816107981 */ /* 0x000ea8000c1e1b00 */
[----:B0-----:R-:W3:Y:S04]  /*05c0*/  LDG.E.64 R4, desc[UR8][R22.64+0x8] ;  /* 0x0000080816047981 */ /* 0x001ee8000c1e1b00 */
[----:B------:R-:W4:Y:S01]  /*05d0*/  LDG.E.64 R8, desc[UR8][R20.64] ;  /* 0x0000000814087981 */ /* 0x000f22000c1e1b00 */
[----:B------:R-:W0:Y:S01]  /*05e0*/  MUFU.RCP64H R11, R25 ;  /* 0x00000019000b7308 */ /* 0x000e220000001800 */
[----:B------:R-:W-:Y:S01]  /*05f0*/  IMAD.MOV.U32 R10, RZ, RZ, 0x1 ;  /* 0x00000001ff0a7424 */ /* 0x000fe200078e00ff */
[----:B------:R-:W-:Y:S05]  /*0600*/  BSSY.RECONVERGENT B1, `(.L_x_10) ;  /* 0x0000017000017945 */ /* 0x000fea0003800200 */
[----:B0-----:R-:W-:-:S08]  /*0610*/  DFMA R12, -R24, R10, 1 ;  /* 0x3ff00000180c742b */ /* 0x001fd0000000010a */
[----:B------:R-:W-:-:S08]  /*0620*/  DFMA R12, R12, R12, R12 ;  /* 0x0000000c0c0c722b */ /* 0x000fd0000000000c */
[----:B------:R-:W-:Y:S02]  /*0630*/  DFMA R12, R10, R12, R10 ;  /* 0x0000000c0a0c722b */ /* 0x000fe4000000000a */
[----:B--2---:R-:W-:-:S08]  /*0640*/  DADD R6, R16, R16 ;  /* 0x0000000010067229 */ /* 0x004fd00000000010 */
[----:B---3--:R-:W-:Y:S02]  /*0650*/  DADD R4, R4, -R6 ;  /* 0x0000000004047229 */ /* 0x008fe40000000806 */
[----:B------:R-:W-:-:S06]  /*0660*/  DFMA R6, -R24, R12, 1 ;  /* 0x3ff000001806742b */ /* 0x000fcc000000010c */
[----:B----4-:R-:W-:Y:S02]  /*0670*/  DADD R4, R4, R8 ;  /* 0x0000000004047229 */ /* 0x010fe40000000008 */
[----:B------:R-:W-:-:S06]  /*0680*/  DFMA R12, R12, R6, R12 ;  /* 0x000000060c0c722b */ /* 0x000fcc000000000c */
[----:B------:R-:W-:-:S08]  /*0690*/  DMUL R8, R4, UR12 ;  /* 0x0000000c04087c28 */ /* 0x000fd00008000000 */
        /* <DEDUP_REMOVED lines=10> */
[----:B------:R-:W-:Y:S05]  /*0740*/  CALL.REL.NOINC `($__internal_0_$__cuda_sm20_div_rn_f64_full) ;  /* 0x0000000800fc7944 */ /* 0x000fea0003c00000 */
[----:B------:R-:W-:Y:S02]  /*0750*/  IMAD.MOV.U32 R4, RZ, RZ, R26 ;  /* 0x000000ffff047224 */ /* 0x000fe400078e001a */
[----:B------:R-:W-:-:S07]  /*0760*/  IMAD.MOV.U32 R5, RZ, RZ, R27 ;  /* 0x000000ffff057224 */ /* 0x000fce00078e001b */
.L_x_11:
[----:B------:R-:W-:Y:S05]  /*0770*/  BSYNC.RECONVERGENT B1 ;  /* 0x0000000000017941 */ /* 0x000fea0003800200 */
.L_x_10:
[----:B------:R-:W-:-:S07]  /*0780*/  DADD R4, R16, R4 ;  /* 0x0000000010047229 */ /* 0x000fce0000000004 */
[----:B------:R1:W-:Y:S04]  /*0790*/  STG.E.64 desc[UR8][R18.64], R4 ;  /* 0x0000000412007986 */ /* 0x0003e8000c101b08 */
.L_x_9:
[----:B------:R-:W-:Y:S05]  /*07a0*/  BSYNC.RECONVERGENT B0 ;  /* 0x0000000000007941 */ /* 0x000fea0003800200 */
.L_x_8:
[----:B------:R-:W-:Y:S01]  /*07b0*/  BAR.SYNC.DEFER_BLOCKING 0x0 ;  /* 0x0000000000007b1d */ /* 0x000fe20000010000 */
[----:B------:R-:W-:-:S05]  /*07c0*/  ISETP.NE.AND P0, PT, R2, RZ, PT ;  /* 0x000000ff0200720c */ /* 0x000fca0003f05270 */
[----:B------:R-:W-:Y:S08]  /*07d0*/  BSSY.RECONVERGENT B0, `(.L_x_12) ;  /* 0x000000b000007945 */ /* 0x000ff00003800200 */
[----:B------:R-:W-:Y:S05]  /*07e0*/  @!P0 BRA `(.L_x_13) ;  /* 0x00000000001c8947 */ /* 0x000fea0003800000 */
[----:B------:R-:W-:-:S13]  /*07f0*/  ISETP.NE.AND P0, PT, R2, 0x3fff, PT ;  /* 0x00003fff0200780c */ /* 0x000fda0003f05270 */
[----:B------:R-:W-:Y:S05]  /*0800*/  @P0 BRA `(.L_x_14) ;  /* 0x00000000001c0947 */ /* 0x000fea0003800000 */
[----:B------:R-:W0:Y:S02]  /*0810*/  LDC.64 R6, c[0x0][0x380] ;  /* 0x0000e000ff067b82 */ /* 0x000e240000000a00 */
[----:B01----:R-:W2:Y:S02]  /*0820*/  LDG.E.64 R4, desc[UR8][R6.64+0x1fff0] ;  /* 0x01fff00806047981 */ /* 0x003ea4000c1e1b00 */
[----:B--2---:R-:W-:-:S07]  /*0830*/  DFMA R4, R14, 5, R4 ;  /* 0x401400000e04782b */ /* 0x004fce0000000004 */
[----:B------:R2:W-:Y:S01]  /*0840*/  STG.E.64 desc[UR8][R6.64+0x1fff8], R4 ;  /* 0x01fff80406007986 */ /* 0x0005e2000c101b08 */
[----:B------:R-:W-:Y:S05]  /*0850*/  BRA `(.L_x_14) ;  /* 0x0000000000087947 */ /* 0x000fea0003800000 */
.L_x_13:
[----:B01----:R-:W0:Y:S02]  /*0860*/  LDC.64 R4, c[0x0][0x380] ;  /* 0x0000e000ff047b82 */ /* 0x003e240000000a00 */
[----:B0-----:R0:W-:Y:S02]  /*0870*/  STG.E.64 desc[UR8][R4.64], RZ ;  /* 0x000000ff04007986 */ /* 0x0011e4000c101b08 */
.L_x_14:
[----:B------:R-:W-:Y:S05]  /*0880*/  BSYNC.RECONVERGENT B0 ;  /* 0x0000000000007941 */ /* 0x000fea0003800200 */
.L_x_12:
        /* <DEDUP_REMOVED lines=34> */
.L_x_18:
[----:B------:R-:W-:Y:S05]  /*0ab0*/  BSYNC.RECONVERGENT B1 ;  /* 0x0000000000017941 */ /* 0x000fea0003800200 */
.L_x_17:
[----:B------:R-:W-:-:S07]  /*0ac0*/  DADD R4, R16, R4 ;  /* 0x0000000010047229 */ /* 0x000fce0000000004 */
[----:B------:R1:W-:Y:S04]  /*0ad0*/  STG.E.64 desc[UR8][R18.64], R4 ;  /* 0x0000000412007986 */ /* 0x0003e8000c101b08 */
.L_x_16:
[----:B------:R-:W-:Y:S05]  /*0ae0*/  BSYNC.RECONVERGENT B0 ;  /* 0x0000000000007941 */ /* 0x000fea0003800200 */
.L_x_15:
        /* <DEDUP_REMOVED lines=11> */
.L_x_20:
[----:B01----:R-:W0:Y:S02]  /*0ba0*/  LDC.64 R4, c[0x0][0x380] ;  /* 0x0000e000ff047b82 */ /* 0x003e240000000a00 */
[----:B0-----:R0:W-:Y:S02]  /*0bb0*/  STG.E.64 desc[UR8][R4.64], RZ ;  /* 0x000000ff04007986 */ /* 0x0011e4000c101b08 */
.L_x_21:
[----:B------:R-:W-:Y:S05]  /*0bc0*/  BSYNC.RECONVERGENT B0 ;  /* 0x0000000000007941 */ /* 0x000fea0003800200 */
.L_x_19:
        /* <DEDUP_REMOVED lines=34> */
.L_x_25:
[----:B------:R-:W-:Y:S05]  /*0df0*/  BSYNC.RECONVERGENT B1 ;  /* 0x0000000000017941 */ /* 0x000fea0003800200 */
.L_x_24:
[----:B------:R-:W-:-:S07]  /*0e00*/  DADD R4, R16, R4 ;  /* 0x0000000010047229 */ /* 0x000fce0000000004 */
[----:B------:R1:W-:Y:S04]  /*0e10*/  STG.E.64 desc[UR8][R18.64], R4 ;  /* 0x0000000412007986 */ /* 0x0003e8000c101b08 */
.L_x_23:
[----:B------:R-:W-:Y:S05]  /*0e20*/  BSYNC.RECONVERGENT B0 ;  /* 0x0000000000007941 */ /* 0x000fea0003800200 */
.L_x_22:
        /* <DEDUP_REMOVED lines=11> */
.L_x_27:
[----:B01----:R-:W0:Y:S02]  /*0ee0*/  LDC.64 R4, c[0x0][0x380] ;  /* 0x0000e000ff047b82 */ /* 0x003e240000000a00 */
[----:B0-----:R3:W-:Y:S02]  /*0ef0*/  STG.E.64 desc[UR8][R4.64], RZ ;  /* 0x000000ff04007986 */ /* 0x0017e4000c101b08 */
.L_x_28:
[----:B------:R-:W-:Y:S05]  /*0f00*/  BSYNC.RECONVERGENT B0 ;  /* 0x0000000000007941 */ /* 0x000fea0003800200 */
.L_x_26:
[----:B0123--:R-:W2:Y:S04]  /*0f10*/  LDG.E.64 R4, desc[UR8][R18.64] ;  /* 0x0000000812047981 */ /* 0x00fea8000c1e1b00 */
[----:B--2---:R3:W-:Y:S01]  /*0f20*/  STG.E.64 desc[UR8][R22.64], R4 ;  /* 0x0000000416007986 */ /* 0x0047e2000c101b08 */
[----:B------:R-:W-:Y:S06]  /*0f30*/  BAR.SYNC.DEFER_BLOCKING 0x0 ;  /* 0x0000000000007b1d */ /* 0x000fec0000010000 */
[----:B------:R-:W-:Y:S05]  /*0f40*/  BRA.U UP0, `(.L_x_29) ;  /* 0xfffffff100ac7547 */ /* 0x000fea000b83ffff */
.L_x_0:
[----:B------:R-:W0:Y:S01]  /*0f50*/  LDC.64 R16, c[0x0][0x390] ;  /* 0x0000e400ff107b82 */ /* 0x000e220000000a00 */
[----:B------:R-:W-:Y:S01]  /*0f60*/  ISETP.NE.U32.AND P0, PT, RZ, UR10, PT ;  /* 0x0000000aff007c0c */ /* 0x000fe2000bf05070 */
[----:B------:R-:W1:Y:S03]  /*0f70*/  LDCU.64 UR14, c[0x0][0x398] ;  /* 0x00007300ff0e77ac */ /* 0x000e660008000a00 */
[----:B------:R-:W-:-:S13]  /*0f80*/  ISETP.NE.AND.EX P0, PT, RZ, UR4, PT, P0 ;  /* 0x00000004ff007c0c */ /* 0x000fda000bf05300 */
[----:B-1----:R-:W-:Y:S05]  /*0f90*/  @!P0 EXIT ;  /* 0x000000000000894d */ /* 0x002fea0003800000 */
.L_x_37:
[----:B------:R-:W-:Y:S01]  /*0fa0*/  ISETP.GT.U32.AND P0, PT, R0, 0x3ffd, PT ;  /* 0x00003ffd0000780c */ /* 0x000fe20003f04070 */
[----:B------:R-:W-:Y:S01]  /*0fb0*/  UIADD3 UR10, UP0, UPT, UR10, -0x1, URZ ;  /* 0xffffffff0a0a7890 */ /* 0x000fe2000ff1e0ff */
[----:B------:R-:W-:Y:S03]  /*0fc0*/  BSSY.RECONVERGENT B0, `(.L_x_30) ;  /* 0x0000024000007945 */ /* 0x000fe60003800200 */
[----:B------:R-:W-:Y:S02]  /*0fd0*/  UIADD3.X UR4, UPT, UPT, UR4, -0x1, URZ, UP0, !UPT ;  /* 0xffffffff04047890 */ /* 0x000fe400087fe4ff */
[----:B------:R-:W-:-:S04]  /*0fe0*/  UISETP.NE.U32.AND UP0, UPT, UR10, URZ, UPT ;  /* 0x000000ff0a00728c */ /* 0x000fc8000bf05070 */
[----:B------:R-:W-:Y:S02]  /*0ff0*/  UISETP.NE.AND.EX UP0, UPT, UR4, URZ, UPT, UP0 ;  /* 0x000000ff0400728c */ /* 0x000fe4000bf05300 */
[----:B-1----:R-:W-:Y:S09]  /*1000*/  @P0 BRA `(.L_x_31) ;  /* 0x00000000007c0947 */ /* 0x002ff20003800000 */
[----:B------:R-:W2:Y:S04]  /*1010*/  LDG.E.64 R14, desc[UR8][R22.64] ;  /* 0x00000008160e7981 */ /* 0x000ea8000c1e1b00 */
[----:B---3--:R-:W3:Y:S04]  /*1020*/  LDG.E.64 R4, desc[UR8][R22.64+0x8] ;  /* 0x0000080816047981 */ /* 0x008ee8000c1e1b00 */
[----:B------:R-:W4:Y:S01]  /*1030*/  LDG.E.64 R8, desc[UR8][R20.64] ;  /* 0x0000000814087981 */ /* 0x000f22000c1e1b00 */
[----:B------:R-:W1:Y:S01]  /*1040*/  MUFU.RCP64H R11, R25 ;  /* 0x00000019000b7308 */ /* 0x000e620000001800 */
[----:B------:R-:W-:Y:S01]  /*1050*/  IMAD.MOV.U32 R10, RZ, RZ, 0x1 ;  /* 0x00000001ff0a7424 */ /* 0x000fe200078e00ff */
[----:B------:R-:W-:Y:S05]  /*1060*/  BSSY.RECONVERGENT B1, `(.L_x_32) ;  /* 0x0000017000017945 */ /* 0x000fea0003800200 */
[----:B-1----:R-:W-:-:S08]  /*1070*/  DFMA R12, -R24, R10, 1 ;  /* 0x3ff00000180c742b */ /* 0x002fd0000000010a */
        /* <DEDUP_REMOVED lines=21> */
.L_x_33:
[----:B------:R-:W-:Y:S05]  /*11d0*/  BSYNC.RECONVERGENT B1 ;  /* 0x0000000000017941 */ /* 0x000fea0003800200 */
.L_x_32:
[----:B------:R-:W-:-:S07]  /*11e0*/  DADD R4, R14, R4 ;  /* 0x000000000e047229 */ /* 0x000fce0000000004 */
[----:B------:R1:W-:Y:S04]  /*11f0*/  STG.E.64 desc[UR8][R18.64], R4 ;  /* 0x0000000412007986 */ /* 0x0003e8000c101b08 */
.L_x_31:
[----:B------:R-:W-:Y:S05]  /*1200*/  BSYNC.RECONVERGENT B0 ;  /* 0x0000000000007941 */ /* 0x000fea0003800200 */
.L_x_30:
[----:B------:R-:W-:Y:S01]  /*1210*/  BAR.SYNC.DEFER_BLOCKING 0x0 ;  /* 0x0000000000007b1d */ /* 0x000fe20000010000 */
[----:B------:R-:W-:-:S05]  /*1220*/  ISETP.NE.AND P0, PT, R2, RZ, PT ;  /* 0x000000ff0200720c */ /* 0x000fca0003f05270 */
[----:B------:R-:W-:Y:S08]  /*1230*/  BSSY.RECONVERGENT B0, `(.L_x_34) ;  /* 0x000000b000007945 */ /* 0x000ff00003800200 */
[----:B------:R-:W-:Y:S05]  /*1240*/  @!P0 BRA `(.L_x_35) ;  /* 0x00000000001c8947 */ /* 0x000fea0003800000 */
[----:B------:R-:W-:-:S13]  /*1250*/  ISETP.NE.AND P0, PT, R2, 0x3fff, PT ;  /* 0x00003fff0200780c */ /* 0x000fda0003f05270 */
[----:B------:R-:W-:Y:S05]  /*1260*/  @P0 BRA `(.L_x_36) ;  /* 0x00000000001c0947 */ /* 0x000fea0003800000 */
[----:B------:R-:W1:Y:S02]  /*1270*/  LDC.64 R6, c[0x0][0x380] ;  /* 0x0000e000ff067b82 */ /* 0x000e640000000a00 */
[----:B-1-3--:R-:W0:Y:S02]  /*1280*/  LDG.E.64 R4, desc[UR8][R6.64+0x1fff0] ;  /* 0x01fff00806047981 */ /* 0x00ae24000c1e1b00 */
[----:B0-----:R-:W-:-:S07]  /*1290*/  DFMA R4, R16, 5, R4 ;  /* 0x401400001004782b */ /* 0x001fce0000000004 */
[----:B------:R2:W-:Y:S01]  /*12a0*/  STG.E.64 desc[UR8][R6.64+0x1fff8], R4 ;  /* 0x01fff80406007986 */ /* 0x0005e2000c101b08 */
[----:B------:R-:W-:Y:S05]  /*12b0*/  BRA `(.L_x_36) ;  /* 0x0000000000087947 */ /* 0x000fea0003800000 */
.L_x_35:
[----:B-1-3--:R-:W1:Y:S02]  /*12c0*/  LDC.64 R4, c[0x0][0x380] ;  /* 0x0000e000ff047b82 */ /* 0x00ae640000000a00 */
[----:B-1----:R4:W-:Y:S02]  /*12d0*/  STG.E.64 desc[UR8][R4.64], RZ ;  /* 0x000000ff04007986 */ /* 0x0029e4000c101b08 */
.L_x_36:
[----:B------:R-:W-:Y:S05]  /*12e0*/  BSYNC.RECONVERGENT B0 ;  /* 0x0000000000007941 */ /* 0x000fea0003800200 */
.L_x_34:
[----:B-1234-:R-:W2:Y:S04]  /*12f0*/  LDG.E.64 R4, desc[UR8][R18.64] ;  /* 0x0000000812047981 */ /* 0x01eea8000c1e1b00 */
[----:B--2---:R1:W-:Y:S01]  /*1300*/  STG.E.64 desc[UR8][R22.64], R4 ;  /* 0x0000000416007986 */ /* 0x0043e2000c101b08 */
[----:B------:R-:W-:Y:S06]  /*1310*/  BAR.SYNC.DEFER_BLOCKING 0x0 ;  /* 0x0000000000007b1d */ /* 0x000fec0000010000 */
[----:B------:R-:W-:Y:S05]  /*1320*/  BRA.U UP0, `(.L_x_37) ;  /* 0xfffffffd001c7547 */ /* 0x000fea000b83ffff */
[----:B------:R-:W-:Y:S05]  /*1330*/  EXIT ;  /* 0x000000000000794d */ /* 0x000fea0003800000 */
        .weak           $__internal_0_$__cuda_sm20_div_rn_f64_full
        .type           $__internal_0_$__cuda_sm20_div_rn_f64_full,@function
        .size           $__internal_0_$__cuda_sm20_div_rn_f64_full,(.L_x_44 - $__internal_0_$__cuda_sm20_div_rn_f64_full)
$__internal_0_$__cuda_sm20_div_rn_f64_full:
[C---:B------:R-:W-:Y:S01]  /*1340*/  FSETP.GEU.AND P0, PT, |R11|.reuse, 1.469367938527859385e-39, PT ;  /* 0x001000000b00780b */ /* 0x040fe20003f0e200 */
[----:B------:R-:W-:Y:S01]  /*1350*/  IMAD.MOV.U32 R30, RZ, RZ, 0x1 ;  /* 0x00000001ff1e7424 */ /* 0x000fe200078e00ff */
[----:B------:R-:W-:Y:S01]  /*1360*/  LOP3.LUT R12, R11, 0x800fffff, RZ, 0xc0, !PT ;  /* 0x800fffff0b0c7812 */ /* 0x000fe200078ec0ff */
[----:B------:R-:W-:Y:S01]  /*1370*/  IMAD.MOV.U32 R5, RZ, RZ, 0x1ca00000 ;  /* 0x1ca00000ff057424 */ /* 0x000fe200078e00ff */
[C---:B------:R-:W-:Y:S01]  /*1380*/  FSETP.GEU.AND P2, PT, |R9|.reuse, 1.469367938527859385e-39, PT ;  /* 0x001000000900780b */ /* 0x040fe20003f4e200 */
[----:B------:R-:W-:Y:S01]  /*1390*/  BSSY.RECONVERGENT B2, `(.L_x_38) ;  /* 0x0000052000027945 */ /* 0x000fe20003800200 */
[----:B------:R-:W-:Y:S01]  /*13a0*/  LOP3.LUT R13, R12, 0x3ff00000, RZ, 0xfc, !PT ;  /* 0x3ff000000c0d7812 */ /* 0x000fe200078efcff */
[----:B------:R-:W-:Y:S01]  /*13b0*/  IMAD.MOV.U32 R12, RZ, RZ, R10 ;  /* 0x000000ffff0c7224 */ /* 0x000fe200078e000a */
[----:B------:R-:W-:Y:S02]  /*13c0*/  LOP3.LUT R3, R9, 0x7ff00000, RZ, 0xc0, !PT ;  /* 0x7ff0000009037812 */ /* 0x000fe400078ec0ff */
[----:B------:R-:W-:-:S03]  /*13d0*/  LOP3.LUT R33, R11, 0x7ff00000, RZ, 0xc0, !PT ;  /* 0x7ff000000b217812 */ /* 0x000fc600078ec0ff */
[----:B------:R-:W-:Y:S01]  /*13e0*/  @!P0 DMUL R12, R10, 8.98846567431157953865e+307 ;  /* 0x7fe000000a0c8828 */ /* 0x000fe20000000000 */
[----:B------:R-:W-:Y:S01]  /*13f0*/  ISETP.GE.U32.AND P1, PT, R3, R33, PT ;  /* 0x000000210300720c */ /* 0x000fe20003f26070 */
[----:B------:R-:W-:Y:S02]  /*1400*/  IMAD.MOV.U32 R32, RZ, RZ, R3 ;  /* 0x000000ffff207224 */ /* 0x000fe400078e0003 */
[----:B------:R-:W-:Y:S02]  /*1410*/  @!P2 LOP3.LUT R6, R11, 0x7ff00000, RZ, 0xc0, !PT ;  /* 0x7ff000000b06a812 */ /* 0x000fe400078ec0ff */
[----:B------:R-:W0:Y:S01]  /*1420*/  MUFU.RCP64H R31, R13 ;  /* 0x0000000d001f7308 */ /* 0x000e220000001800 */
[----:B------:R-:W-:Y:S02]  /*1430*/  SEL R7, R5, 0x63400000, !P1 ;  /* 0x6340000005077807 */ /* 0x000fe40004800000 */
[----:B------:R-:W-:Y:S02]  /*1440*/  @!P2 ISETP.GE.U32.AND P3, PT, R3, R6, PT ;  /* 0x000000060300a20c */ /* 0x000fe40003f66070 */
[----:B------:R-:W-:-:S02]  /*1450*/  LOP3.LUT R7, R7, 0x800fffff, R9, 0xf8, !PT ;  /* 0x800fffff07077812 */ /* 0x000fc400078ef809 */
[----:B------:R-:W-:Y:S02]  /*1460*/  @!P2 SEL R27, R5, 0x63400000, !P3 ;  /* 0x63400000051ba807 */ /* 0x000fe40005800000 */
[----:B------:R-:W-:Y:S02]  /*1470*/  @!P0 LOP3.LUT R33, R13, 0x7ff00000, RZ, 0xc0, !PT ;  /* 0x7ff000000d218812 */ /* 0x000fe400078ec0ff */
[----:B------:R-:W-:-:S03]  /*1480*/  @!P2 LOP3.LUT R6, R27, 0x80000000, R9, 0xf8, !PT ;  /* 0x800000001b06a812 */ /* 0x000fc600078ef809 */
[----:B------:R-:W-:Y:S01]  /*1490*/  VIADD R34, R33, 0xffffffff ;  /* 0xffffffff21227836 */ /* 0x000fe20000000000 */
[----:B0-----:R-:W-:-:S08]  /*14a0*/  DFMA R28, R30, -R12, 1 ;  /* 0x3ff000001e1c742b */ /* 0x001fd0000000080c */
[----:B------:R-:W-:-:S08]  /*14b0*/  DFMA R28, R28, R28, R28 ;  /* 0x0000001c1c1c722b */ /* 0x000fd0000000001c */
[----:B------:R-:W-:Y:S01]  /*14c0*/  DFMA R28, R30, R28, R30 ;  /* 0x0000001c1e1c722b */ /* 0x000fe2000000001e */
[----:B------:R-:W-:Y:S01]  /*14d0*/  @!P2 LOP3.LUT R31, R6, 0x100000, RZ, 0xfc, !PT ;  /* 0x00100000061fa812 */ /* 0x000fe200078efcff */
[----:B------:R-:W-:Y:S02]  /*14e0*/  IMAD.MOV.U32 R6, RZ, RZ, R8 ;  /* 0x000000ffff067224 */ /* 0x000fe400078e0008 */
[----:B------:R-:W-:-:S04]  /*14f0*/  @!P2 IMAD.MOV.U32 R30, RZ, RZ, RZ ;  /* 0x000000ffff1ea224 */ /* 0x000fc800078e00ff */
[----:B------:R-:W-:Y:S02]  /*1500*/  DFMA R26, R28, -R12, 1 ;  /* 0x3ff000001c1a742b */ /* 0x000fe4000000080c */
[----:B------:R-:W-:-:S06]  /*1510*/  @!P2 DFMA R6, R6, 2, -R30 ;  /* 0x400000000606a82b */ /* 0x000fcc000000081e */
[----:B------:R-:W-:-:S04]  /*1520*/  DFMA R26, R28, R26, R28 ;  /* 0x0000001a1c1a722b */ /* 0x000fc8000000001c */
[----:B------:R-:W-:-:S04]  /*1530*/  @!P2 LOP3.LUT R32, R7, 0x7ff00000, RZ, 0xc0, !PT ;  /* 0x7ff000000720a812 */ /* 0x000fc800078ec0ff */
[----:B------:R-:W-:Y:S01]  /*1540*/  DMUL R28, R26, R6 ;  /* 0x000000061a1c7228 */ /* 0x000fe20000000000 */
[----:B------:R-:W-:-:S05]  /*1550*/  VIADD R30, R32, 0xffffffff ;  /* 0xffffffff201e7836 */ /* 0x000fca0000000000 */
[----:B------:R-:W-:Y:S02]  /*1560*/  ISETP.GT.U32.AND P0, PT, R30, 0x7feffffe, PT ;  /* 0x7feffffe1e00780c */ /* 0x000fe40003f04070 */
[----:B------:R-:W-:Y:S02]  /*1570*/  DFMA R30, R28, -R12, R6 ;  /* 0x8000000c1c1e722b */ /* 0x000fe40000000006 */
[----:B------:R-:W-:-:S06]  /*1580*/  ISETP.GT.U32.OR P0, PT, R34, 0x7feffffe, P0 ;  /* 0x7feffffe2200780c */ /* 0x000fcc0000704470 */
[----:B------:R-:W-:-:S07]  /*1590*/  DFMA R30, R26, R30, R28 ;  /* 0x0000001e1a1e722b */ /* 0x000fce000000001c */
[----:B------:R-:W-:Y:S05]  /*15a0*/  @P0 BRA `(.L_x_39) ;  /* 0x00000000006c0947 */ /* 0x000fea0003800000 */
[----:B------:R-:W-:-:S04]  /*15b0*/  LOP3.LUT R26, R11, 0x7ff00000, RZ, 0xc0, !PT ;  /* 0x7ff000000b1a7812 */ /* 0x000fc800078ec0ff */
[CC--:B------:R-:W-:Y:S02]  /*15c0*/  VIADDMNMX R8, R3.reuse, -R26.reuse, 0xb9600000, !PT ;  /* 0xb960000003087446 */ /* 0x0c0fe4000780091a */
[----:B------:R-:W-:Y:S02]  /*15d0*/  ISETP.GE.U32.AND P0, PT, R3, R26, PT ;  /* 0x0000001a0300720c */ /* 0x000fe40003f06070 */
[----:B------:R-:W-:Y:S02]  /*15e0*/  VIMNMX R3, PT, PT, R8, 0x46a00000, PT ;  /* 0x46a0000008037848 */ /* 0x000fe40003fe0100 */
[----:B------:R-:W-:-:S05]  /*15f0*/  SEL R8, R5, 0x63400000, !P0 ;  /* 0x6340000005087807 */ /* 0x000fca0004000000 */
[----:B------:R-:W-:Y:S02]  /*1600*/  IMAD.IADD R3, R3, 0x1, -R8 ;  /* 0x0000000103037824 */ /* 0x000fe400078e0a08 */
[----:B------:R-:W-:Y:S02]  /*1610*/  IMAD.MOV.U32 R8, RZ, RZ, RZ ;  /* 0x000000ffff087224 */ /* 0x000fe400078e00ff */
[----:B------:R-:W-:-:S06]  /*1620*/  VIADD R9, R3, 0x7fe00000 ;  /* 0x7fe0000003097836 */ /* 0x000fcc0000000000 */
[----:B------:R-:W-:-:S10]  /*1630*/  DMUL R26, R30, R8 ;  /* 0x000000081e1a7228 */ /* 0x000fd40000000000 */
[----:B------:R-:W-:-:S13]  /*1640*/  FSETP.GTU.AND P0, PT, |R27|, 1.469367938527859385e-39, PT ;  /* 0x001000001b00780b */ /* 0x000fda0003f0c200 */
[----:B------:R-:W-:Y:S05]  /*1650*/  @P0 BRA `(.L_x_40) ;  /* 0x0000000000940947 */ /* 0x000fea0003800000 */
[----:B------:R-:W-:Y:S01]  /*1660*/  DFMA R6, R30, -R12, R6 ;  /* 0x8000000c1e06722b */ /* 0x000fe20000000006 */
[----:B------:R-:W-:-:S09]  /*1670*/  IMAD.MOV.U32 R8, RZ, RZ, RZ ;  /* 0x000000ffff087224 */ /* 0x000fd200078e00ff */
[C---:B------:R-:W-:Y:S02]  /*1680*/  FSETP.NEU.AND P0, PT, R7.reuse, RZ, PT ;  /* 0x000000ff0700720b */ /* 0x040fe40003f0d000 */
[----:B------:R-:W-:-:S04]  /*1690*/  LOP3.LUT R11, R7, 0x80000000, R11, 0x48, !PT ;  /* 0x80000000070b7812 */ /* 0x000fc800078e480b */
[----:B------:R-:W-:-:S07]  /*16a0*/  LOP3.LUT R9, R11, R9, RZ, 0xfc, !PT ;  /* 0x000000090b097212 */ /* 0x000fce00078efcff */
[----:B------:R-:W-:Y:S05]  /*16b0*/  @!P0 BRA `(.L_x_40) ;  /* 0x00000000007c8947 */ /* 0x000fea0003800000 */
[----:B------:R-:W-:Y:S01]  /*16c0*/  IMAD.MOV R7, RZ, RZ, -R3 ;  /* 0x000000ffff077224 */ /* 0x000fe200078e0a03 */
[----:B------:R-:W-:Y:S01]  /*16d0*/  DMUL.RP R8, R30, R8 ;  /* 0x000000081e087228 */ /* 0x000fe20000008000 */
[----:B------:R-:W-:Y:S01]  /*16e0*/  IMAD.MOV.U32 R6, RZ, RZ, RZ ;  /* 0x000000ffff067224 */ /* 0x000fe200078e00ff */
[----:B------:R-:W-:-:S05]  /*16f0*/  IADD3 R3, PT, PT, -R3, -0x43300000, RZ ;  /* 0xbcd0000003037810 */ /* 0x000fca0007ffe1ff */
[----:B------:R-:W-:-:S03]  /*1700*/  DFMA R6, R26, -R6, R30 ;  /* 0x800000061a06722b */ /* 0x000fc6000000001e */
[----:B------:R-:W-:-:S07]  /*1710*/  LOP3.LUT R11, R9, R11, RZ, 0x3c, !PT ;  /* 0x0000000b090b7212 */ /* 0x000fce00078e3cff */
[----:B------:R-:W-:-:S04]  /*1720*/  FSETP.NEU.AND P0, PT, |R7|, R3, PT ;  /* 0x000000030700720b */ /* 0x000fc80003f0d200 */
[----:B------:R-:W-:Y:S02]  /*1730*/  FSEL R26, R8, R26, !P0 ;  /* 0x0000001a081a7208 */ /* 0x000fe40004000000 */
[----:B------:R-:W-:Y:S01]  /*1740*/  FSEL R27, R11, R27, !P0 ;  /* 0x0000001b0b1b7208 */ /* 0x000fe20004000000 */
[----:B------:R-:W-:Y:S06]  /*1750*/  BRA `(.L_x_40) ;  /* 0x0000000000547947 */ /* 0x000fec0003800000 */
.L_x_39:
[----:B------:R-:W-:-:S14]  /*1760*/  DSETP.NAN.AND P0, PT, R8, R8, PT ;  /* 0x000000080800722a */ /* 0x000fdc0003f08000 */
[----:B------:R-:W-:Y:S05]  /*1770*/  @P0 BRA `(.L_x_41) ;  /* 0x0000000000440947 */ /* 0x000fea0003800000 */
[----:B------:R-:W-:-:S14]  /*1780*/  DSETP.NAN.AND P0, PT, R10, R10, PT ;  /* 0x0000000a0a00722a */ /* 0x000fdc0003f08000 */
[----:B------:R-:W-:Y:S05]  /*1790*/  @P0 BRA `(.L_x_42) ;  /* 0x0000000000300947 */ /* 0x000fea0003800000 */
[----:B------:R-:W-:Y:S01]  /*17a0*/  ISETP.NE.AND P0, PT, R32, R33, PT ;  /* 0x000000212000720c */ /* 0x000fe20003f05270 */
[----:B------:R-:W-:Y:S02]  /*17b0*/  IMAD.MOV.U32 R26, RZ, RZ, 0x0 ;  /* 0x00000000ff1a7424 */ /* 0x000fe400078e00ff */
[----:B------:R-:W-:-:S10]  /*17c0*/  IMAD.MOV.U32 R27, RZ, RZ, -0x80000 ;  /* 0xfff80000ff1b7424 */ /* 0x000fd400078e00ff */
[----:B------:R-:W-:Y:S05]  /*17d0*/  @!P0 BRA `(.L_x_40) ;  /* 0x0000000000348947 */ /* 0x000fea0003800000 */
[----:B------:R-:W-:Y:S02]  /*17e0*/  ISETP.NE.AND P0, PT, R32, 0x7ff00000, PT ;  /* 0x7ff000002000780c */ /* 0x000fe40003f05270 */
[----:B------:R-:W-:Y:S02]  /*17f0*/  LOP3.LUT R27, R9, 0x80000000, R11, 0x48, !PT ;  /* 0x80000000091b7812 */ /* 0x000fe400078e480b */
[----:B------:R-:W-:-:S13]  /*1800*/  ISETP.EQ.OR P0, PT, R33, RZ, !P0 ;  /* 0x000000ff2100720c */ /* 0x000fda0004702670 */
[----:B------:R-:W-:Y:S01]  /*1810*/  @P0 LOP3.LUT R3, R27, 0x7ff00000, RZ, 0xfc, !PT ;  /* 0x7ff000001b030812 */ /* 0x000fe200078efcff */
[----:B------:R-:W-:Y:S02]  /*1820*/  @!P0 IMAD.MOV.U32 R26, RZ, RZ, RZ ;  /* 0x000000ffff1a8224 */ /* 0x000fe400078e00ff */
[----:B------:R-:W-:Y:S02]  /*1830*/  @P0 IMAD.MOV.U32 R26, RZ, RZ, RZ ;  /* 0x000000ffff1a0224 */ /* 0x000fe400078e00ff */
[----:B------:R-:W-:Y:S01]  /*1840*/  @P0 IMAD.MOV.U32 R27, RZ, RZ, R3 ;  /* 0x000000ffff1b0224 */ /* 0x000fe200078e0003 */
[----:B------:R-:W-:Y:S06]  /*1850*/  BRA `(.L_x_40) ;  /* 0x0000000000147947 */ /* 0x000fec0003800000 */
.L_x_42:
[----:B------:R-:W-:Y:S01]  /*1860*/  LOP3.LUT R27, R11, 0x80000, RZ, 0xfc, !PT ;  /* 0x000800000b1b7812 */ /* 0x000fe200078efcff */
[----:B------:R-:W-:Y:S01]  /*1870*/  IMAD.MOV.U32 R26, RZ, RZ, R10 ;  /* 0x000000ffff1a7224 */ /* 0x000fe200078e000a */
[----:B------:R-:W-:Y:S06]  /*1880*/  BRA `(.L_x_40) ;  /* 0x0000000000087947 */ /* 0x000fec0003800000 */
.L_x_41:
[----:B------:R-:W-:Y:S01]  /*1890*/  LOP3.LUT R27, R9, 0x80000, RZ, 0xfc, !PT ;  /* 0x00080000091b7812 */ /* 0x000fe200078efcff */
[----:B------:R-:W-:-:S07]  /*18a0*/  IMAD.MOV.U32 R26, RZ, RZ, R8 ;  /* 0x000000ffff1a7224 */ /* 0x000fce00078e0008 */
.L_x_40:
[----:B------:R-:W-:Y:S05]  /*18b0*/  BSYNC.RECONVERGENT B2 ;  /* 0x0000000000027941 */ /* 0x000fea0003800200 */
.L_x_38:
[----:B------:R-:W-:-:S04]  /*18c0*/  IMAD.MOV.U32 R5, RZ, RZ, 0x0 ;  /* 0x00000000ff057424 */ /* 0x000fc800078e00ff */
[----:B------:R-:W-:Y:S05]  /*18d0*/  RET.REL.NODEC R4 `(_Z6KernelPdS_ddm) ;  /* 0xffffffe404c87950 */ /* 0x000fea0003c3ffff */
.L_x_43:
[----:B------:R-:W-:-:S00]  /*18e0*/  BRA `(.L_x_43) ;  /* 0xfffffffc00fc7947 */ /* 0x000fc0000383ffff */
[----:B------:R-:W-:-:S00]  /*18f0*/  NOP ;  /* 0x0000000000007918 */ /* 0x000fc00000000000 */
        /* <DEDUP_REMOVED lines=8> */
.L_x_44:


//--------------------- .nv.shared.reserved.0     --------------------------
	.section	.nv.shared.reserved.0,"aw",@nobits
	.weak		__nv_reservedSMEM_offset_0_alias
	.size		__nv_reservedSMEM_offset_0_alias, 0, 64
	.other		__nv_reservedSMEM_offset_0_alias,@"STO_CUDA_RESERVED_SHARED STV_DEFAULT"
__nv_reservedSMEM_offset_0_alias:
	.zero		0
	.zero		64


//--------------------- .nv.constant0._Z6KernelPdS_ddm --------------------------
	.section	.nv.constant0._Z6KernelPdS_ddm,"a",@progbits
	.sectionflags	@""
	.align	4
.nv.constant0._Z6KernelPdS_ddm:
	.zero		936


//--------------------- SYMBOLS --------------------------

	.type		.nv.reservedSmem.offset0,@object
	.size		.nv.reservedSmem.offset0,0x4
